//
// Generated by NVIDIA NVVM Compiler
//
// Compiler Build ID: CL-36424714
// Cuda compilation tools, release 13.0, V13.0.88
// Based on NVVM 20.0.0
//

.version 9.0
.target sm_100
.address_size 64

	// .globl	_Z9helloCudav
.extern .func  (.param .b32 func_retval0) vprintf
(
	.param .b64 vprintf_param_0,
	.param .b64 vprintf_param_1
)
;
.global .align 1 .b8 $str[35] = {72, 101, 108, 108, 111, 32, 65, 109, 97, 110, 32, 97, 110, 100, 32, 83, 104, 97, 114, 97, 99, 104, 32, 46, 46, 46, 46, 46, 46, 46, 46, 46, 46, 10};

.visible .entry _Z9helloCudav()
{
	.reg .b32 	%r<3>;
	.reg .b64 	%rd<3>;

	mov.u64 	%rd1, $str;
	cvta.global.u64 	%rd2, %rd1;
	{ // callseq 0, 0
	.param .b64 param0;
	st.param.b64 	[param0], %rd2;
	.param .b64 param1;
	st.param.b64 	[param1], 0;
	.param .b32 retval0;
	call.uni (retval0), 
	vprintf, 
	(
	param0, 
	param1
	);
	ld.param.b32 	%r1, [retval0];
	} // callseq 0
	ret;

}


// ===== COMPILED SASS (sm_100) =====

	.target	sm_100

	.elftype	@"ET_EXEC"


//--------------------- .note.nv.tkinfo           --------------------------
	.section	.note.nv.tkinfo,"",@"SHT_NOTE"
	.sectionflags	@"SHF_NOTE_NV_TKINFO"
	.tkinfo
        /*0018*/ 	.word	0x00000002
        /*0030*/ 	.string	""
        /*0030*/ 	.string	"ptxas"
        /*0030*/ 	.string	"Cuda compilation tools, release 13.0, V13.0.88"
        /*0030*/ 	.string	"Build cuda_13.0.r13.0/compiler.36424714_0"
        /*0030*/ 	.string	"-arch sm_100 -m 64 "



//--------------------- .note.nv.cuinfo           --------------------------
	.section	.note.nv.cuinfo,"",@"SHT_NOTE"
	.sectionflags	@"SHF_NOTE_NV_CUINFO"
        /*0018*/ 	.short	0x0002
        /*001a*/ 	.short	0x0064
        /*001c*/ 	.short	0x0082
	.zero		2


//--------------------- .nv.info                  --------------------------
	.section	.nv.info,"",@"SHT_CUDA_INFO"
	.align	4


	//----- nvinfo : EIATTR_REGCOUNT
	.align		4
        /*0000*/ 	.byte	0x04, 0x2f
        /*0002*/ 	.short	(.L_2 - .L_1)
	.align		4
.L_1:
        /*0004*/ 	.word	index@(_Z9helloCudav)
        /*0008*/ 	.word	0x00000018


	//----- nvinfo : EIATTR_FRAME_SIZE
	.align		4
.L_2:
        /*000c*/ 	.byte	0x04, 0x11
        /*000e*/ 	.short	(.L_4 - .L_3)
	.align		4
.L_3:
        /*0010*/ 	.word	index@(_Z9helloCudav)
        /*0014*/ 	.word	0x00000000


	//----- nvinfo : EIATTR_MIN_STACK_SIZE
	.align		4
.L_4:
        /*0018*/ 	.byte	0x04, 0x12
        /*001a*/ 	.short	(.L_6 - .L_5)
	.align		4
.L_5:
        /*001c*/ 	.word	index@(_Z9helloCudav)
        /*0020*/ 	.word	0x00000000
.L_6:


//--------------------- .nv.compat                --------------------------
	.section	.nv.compat,"",@"SHT_CUDA_COMPAT_INFO"
	.align	4
        /*0000*/ 	.byte	0x02, 0x09, 0x00, 0x00, 0x02, 0x02, 0x01, 0x00, 0x02, 0x05, 0x05, 0x00, 0x03, 0x07, 0x01, 0x01
        /*0010*/ 	.byte	0x02, 0x03, 0x00, 0x00, 0x02, 0x06, 0x01, 0x00, 0x04, 0x0b, 0x08, 0x00, 0x09, 0x00, 0x00, 0x00
        /*0020*/ 	.byte	0x00, 0x00, 0x00, 0x00


//--------------------- .nv.info._Z9helloCudav    --------------------------
	.section	.nv.info._Z9helloCudav,"",@"SHT_CUDA_INFO"
	.sectionflags	@""
	.align	4


	//----- nvinfo : EIATTR_CUDA_API_VERSION
	.align		4
        /*0000*/ 	.byte	0x04, 0x37
        /*0002*/ 	.short	(.L_8 - .L_7)
.L_7:
        /*0004*/ 	.word	0x00000082


	//----- nvinfo : EIATTR_SPARSE_MMA_MASK
	.align		4
.L_8:
        /*0008*/ 	.byte	0x03, 0x50
        /*000a*/ 	.short	0x0000


	//----- nvinfo : EIATTR_MAXREG_COUNT
	.align		4
        /*000c*/ 	.byte	0x03, 0x1b
        /*000e*/ 	.short	0x00ff


	//----- nvinfo : EIATTR_EXTERNS
	.align		4
        /*0010*/ 	.byte	0x04, 0x0f
        /*0012*/ 	.short	(.L_10 - .L_9)


	//   ....[0]....
	.align		4
.L_9:
        /*0014*/ 	.word	index@(vprintf)


	//----- nvinfo : EIATTR_MERCURY_ISA_VERSION
	.align		4
.L_10:
        /*0018*/ 	.byte	0x03, 0x5f
        /*001a*/ 	.short	0x0101


	//----- nvinfo : EIATTR_VRC_CTA_INIT_COUNT
	.align		4
        /*001c*/ 	.byte	0x02, 0x4a
	.zero		1
	.zero		1


	//----- nvinfo : EIATTR_SYSCALL_OFFSETS
	.align		4
        /*0020*/ 	.byte	0x04, 0x46
        /*0022*/ 	.short	(.L_12 - .L_11)


	//   ....[0]....
.L_11:
        /*0024*/ 	.word	0x00000080


	//----- nvinfo : EIATTR_EXIT_INSTR_OFFSETS
	.align		4
.L_12:
        /*0028*/ 	.byte	0x04, 0x1c
        /*002a*/ 	.short	(.L_14 - .L_13)


	//   ....[0]....
.L_13:
        /*002c*/ 	.word	0x00000090


	//----- nvinfo : EIATTR_SW_WAR
	.align		4
.L_14:
        /*0030*/ 	.byte	0x04, 0x36
        /*0032*/ 	.short	(.L_16 - .L_15)
.L_15:
        /*0034*/ 	.word	0x00000008
.L_16:


//--------------------- .nv.callgraph             --------------------------
	.section	.nv.callgraph,"",@"SHT_CUDA_CALLGRAPH"
	.align	4
	.sectionentsize	8
	.align		4
        /*0000*/ 	.word	0x00000000
	.align		4
        /*0004*/ 	.word	0xffffffff
	.align		4
        /*0008*/ 	.word	index@(_Z9helloCudav)
	.align		4
        /*000c*/ 	.word	index@(vprintf)
	.align		4
        /*0010*/ 	.word	0x00000000
	.align		4
        /*0014*/ 	.word	0xfffffffe
	.align		4
        /*0018*/ 	.word	0x00000000
	.align		4
        /*001c*/ 	.word	0xfffffffd
	.align		4
        /*0020*/ 	.word	0x00000000
	.align		4
        /*0024*/ 	.word	0xfffffffc


//--------------------- .nv.constant4             --------------------------
	.section	.nv.constant4,"a",@progbits
	.align	8
	.align		8
.nv.constant4:
        /*0000*/ 	.dword	vprintf
	.align		8
        /*0008*/ 	.dword	$str


//--------------------- .text._Z9helloCudav       --------------------------
	.section	.text._Z9helloCudav,"ax",@progbits
	.align	128
        .global         _Z9helloCudav
        .type           _Z9helloCudav,@function
        .size           _Z9helloCudav,(.L_x_2 - _Z9helloCudav)
        .other          _Z9helloCudav,@"STO_CUDA_ENTRY STV_DEFAULT"
_Z9helloCudav:
.text._Z9helloCudav:
[----:B------:R-:W0:Y:S01]  /*0000*/  LDC R1, c[0x0][0x37c] ;  /* 0x0000df00ff017b82 */ /* 0x000e220000000800 */
[----:B------:R-:W-:Y:S01]  /*0010*/  MOV R0, 0x0 ;  /* 0x0000000000007802 */ /* 0x000fe20000000f00 */
[----:B------:R-:W1:Y:S01]  /*0020*/  LDCU.64 UR4, c[0x4][0x8] ;  /* 0x01000100ff0477ac */ /* 0x000e620008000a00 */
[----:B------:R-:W-:-:S05]  /*0030*/  CS2R R6, SRZ ;  /* 0x0000000000067805 */ /* 0x000fca000001ff00 */
[----:B------:R2:W3:Y:S01]  /*0040*/  LDC.64 R2, c[0x4][R0] ;  /* 0x0100000000027b82 */ /* 0x0004e20000000a00 */
[----:B-1----:R-:W-:Y:S02]  /*0050*/  IMAD.U32 R4, RZ, RZ, UR4 ;  /* 0x00000004ff047e24 */ /* 0x002fe4000f8e00ff */
[----:B--2---:R-:W-:-:S07]  /*0060*/  IMAD.U32 R5, RZ, RZ, UR5 ;  /* 0x00000005ff057e24 */ /* 0x004fce000f8e00ff */
[----:B------:R-:W-:-:S07]  /*0070*/  LEPC R20, `(.L_x_0) ;  /* 0x000000001014794e */ /* 0x000fce0000000000 */
[----:B0--3--:R-:W-:Y:S05]  /*0080*/  CALL.ABS.NOINC R2 ;  /* 0x0000000002007343 */ /* 0x009fea0003c00000 */
.L_x_0:
[----:B------:R-:W-:Y:S05]  /*0090*/  EXIT ;  /* 0x000000000000794d */ /* 0x000fea0003800000 */
.L_x_1:
[----:B------:R-:W-:-:S00]  /*00a0*/  BRA `(.L_x_1) ;  /* 0xfffffffc00fc7947 */ /* 0x000fc0000383ffff */
[----:B------:R-:W-:-:S00]  /*00b0*/  NOP ;  /* 0x0000000000007918 */ /* 0x000fc00000000000 */
        /* <DEDUP_REMOVED lines=12> */
.L_x_2:


//--------------------- .nv.global.init           --------------------------
	.section	.nv.global.init,"aw",@progbits
.nv.global.init:
	.type		$str,@object
	.size		$str,(.L_0 - $str)
$str:
        /*0000*/ 	.byte	0x48, 0x65, 0x6c, 0x6c, 0x6f, 0x20, 0x41, 0x6d, 0x61, 0x6e, 0x20, 0x61, 0x6e, 0x64, 0x20, 0x53
        /*0010*/ 	.byte	0x68, 0x61, 0x72, 0x61, 0x63, 0x68, 0x20, 0x2e, 0x2e, 0x2e, 0x2e, 0x2e, 0x2e, 0x2e, 0x2e, 0x2e
        /*0020*/ 	.byte	0x2e, 0x0a, 0x00
.L_0:


//--------------------- .nv.shared.reserved.0     --------------------------
	.section	.nv.shared.reserved.0,"aw",@nobits
	.weak		__nv_reservedSMEM_offset_0_alias
	.size		__nv_reservedSMEM_offset_0_alias, 0, 64
	.other		__nv_reservedSMEM_offset_0_alias,@"STO_CUDA_RESERVED_SHARED STV_DEFAULT"
__nv_reservedSMEM_offset_0_alias:
	.zero		0
	.zero		64


//--------------------- .nv.constant0._Z9helloCudav --------------------------
	.section	.nv.constant0._Z9helloCudav,"a",@progbits
	.sectionflags	@""
	.align	4
.nv.constant0._Z9helloCudav:
	.zero		896


//--------------------- SYMBOLS --------------------------

	.type		.nv.reservedSmem.offset0,@object
	.size		.nv.reservedSmem.offset0,0x4
	.type		vprintf,@function
